//
// Generated by NVIDIA NVVM Compiler
//
// Compiler Build ID: CL-36424714
// Cuda compilation tools, release 13.0, V13.0.88
// Based on NVVM 20.0.0
//

.version 9.0
.target sm_100
.address_size 64

	// .globl	_Z7setTruePb

.visible .entry _Z7setTruePb(
	.param .u64 .ptr .align 1 _Z7setTruePb_param_0
)
{
	.reg .b16 	%rs<2>;
	.reg .b64 	%rd<3>;

	ld.param.u64 	%rd1, [_Z7setTruePb_param_0];
	cvta.to.global.u64 	%rd2, %rd1;
	mov.b16 	%rs1, 1;
	st.global.u8 	[%rd2], %rs1;
	ret;

}


// ===== COMPILED SASS (sm_100) =====

	.target	sm_100

	.elftype	@"ET_EXEC"


//--------------------- .note.nv.tkinfo           --------------------------
	.section	.note.nv.tkinfo,"",@"SHT_NOTE"
	.sectionflags	@"SHF_NOTE_NV_TKINFO"
	.tkinfo
        /*0018*/ 	.word	0x00000002
        /*0030*/ 	.string	""
        /*0030*/ 	.string	"ptxas"
        /*0030*/ 	.string	"Cuda compilation tools, release 13.0, V13.0.88"
        /*0030*/ 	.string	"Build cuda_13.0.r13.0/compiler.36424714_0"
        /*0030*/ 	.string	"-arch sm_100 -m 64 "



//--------------------- .note.nv.cuinfo           --------------------------
	.section	.note.nv.cuinfo,"",@"SHT_NOTE"
	.sectionflags	@"SHF_NOTE_NV_CUINFO"
        /*0018*/ 	.short	0x0002
        /*001a*/ 	.short	0x0064
        /*001c*/ 	.short	0x0082
	.zero		2


//--------------------- .nv.info                  --------------------------
	.section	.nv.info,"",@"SHT_CUDA_INFO"
	.align	4


	//----- nvinfo : EIATTR_REGCOUNT
	.align		4
        /*0000*/ 	.byte	0x04, 0x2f
        /*0002*/ 	.short	(.L_1 - .L_0)
	.align		4
.L_0:
        /*0004*/ 	.word	index@(_Z7setTruePb)
        /*0008*/ 	.word	0x00000006


	//----- nvinfo : EIATTR_FRAME_SIZE
	.align		4
.L_1:
        /*000c*/ 	.byte	0x04, 0x11
        /*000e*/ 	.short	(.L_3 - .L_2)
	.align		4
.L_2:
        /*0010*/ 	.word	index@(_Z7setTruePb)
        /*0014*/ 	.word	0x00000000


	//----- nvinfo : EIATTR_MIN_STACK_SIZE
	.align		4
.L_3:
        /*0018*/ 	.byte	0x04, 0x12
        /*001a*/ 	.short	(.L_5 - .L_4)
	.align		4
.L_4:
        /*001c*/ 	.word	index@(_Z7setTruePb)
        /*0020*/ 	.word	0x00000000
.L_5:


//--------------------- .nv.compat                --------------------------
	.section	.nv.compat,"",@"SHT_CUDA_COMPAT_INFO"
	.align	4
        /*0000*/ 	.byte	0x02, 0x09, 0x00, 0x00, 0x02, 0x02, 0x01, 0x00, 0x02, 0x05, 0x05, 0x00, 0x03, 0x07, 0x01, 0x01
        /*0010*/ 	.byte	0x02, 0x03, 0x00, 0x00, 0x02, 0x06, 0x01, 0x00, 0x04, 0x0b, 0x08, 0x00, 0x09, 0x00, 0x00, 0x00
        /*0020*/ 	.byte	0x00, 0x00, 0x00, 0x00


//--------------------- .nv.info._Z7setTruePb     --------------------------
	.section	.nv.info._Z7setTruePb,"",@"SHT_CUDA_INFO"
	.sectionflags	@""
	.align	4


	//----- nvinfo : EIATTR_CUDA_API_VERSION
	.align		4
        /*0000*/ 	.byte	0x04, 0x37
        /*0002*/ 	.short	(.L_7 - .L_6)
.L_6:
        /*0004*/ 	.word	0x00000082


	//----- nvinfo : EIATTR_KPARAM_INFO
	.align		4
.L_7:
        /*0008*/ 	.byte	0x04, 0x17
        /*000a*/ 	.short	(.L_9 - .L_8)
.L_8:
        /*000c*/ 	.word	0x00000000
        /*0010*/ 	.short	0x0000
        /*0012*/ 	.short	0x0000
        /*0014*/ 	.byte	0x00, 0xf5, 0x21, 0x00


	//----- nvinfo : EIATTR_SPARSE_MMA_MASK
	.align		4
.L_9:
        /*0018*/ 	.byte	0x03, 0x50
        /*001a*/ 	.short	0x0000


	//----- nvinfo : EIATTR_MAXREG_COUNT
	.align		4
        /*001c*/ 	.byte	0x03, 0x1b
        /*001e*/ 	.short	0x00ff


	//----- nvinfo : EIATTR_MERCURY_ISA_VERSION
	.align		4
        /*0020*/ 	.byte	0x03, 0x5f
        /*0022*/ 	.short	0x0101


	//----- nvinfo : EIATTR_VRC_CTA_INIT_COUNT
	.align		4
        /*0024*/ 	.byte	0x02, 0x4a
	.zero		1
	.zero		1


	//----- nvinfo : EIATTR_EXIT_INSTR_OFFSETS
	.align		4
        /*0028*/ 	.byte	0x04, 0x1c
        /*002a*/ 	.short	(.L_11 - .L_10)


	//   ....[0]....
.L_10:
        /*002c*/ 	.word	0x00000050


	//----- nvinfo : EIATTR_CBANK_PARAM_SIZE
	.align		4
.L_11:
        /*0030*/ 	.byte	0x03, 0x19
        /*0032*/ 	.short	0x0008


	//----- nvinfo : EIATTR_PARAM_CBANK
	.align		4
        /*0034*/ 	.byte	0x04, 0x0a
        /*0036*/ 	.short	(.L_13 - .L_12)
	.align		4
.L_12:
        /*0038*/ 	.word	index@(.nv.constant0._Z7setTruePb)
        /*003c*/ 	.short	0x0380
        /*003e*/ 	.short	0x0008


	//----- nvinfo : EIATTR_SW_WAR
	.align		4
.L_13:
        /*0040*/ 	.byte	0x04, 0x36
        /*0042*/ 	.short	(.L_15 - .L_14)
.L_14:
        /*0044*/ 	.word	0x00000008
.L_15:


//--------------------- .nv.callgraph             --------------------------
	.section	.nv.callgraph,"",@"SHT_CUDA_CALLGRAPH"
	.align	4
	.sectionentsize	8
	.align		4
        /*0000*/ 	.word	0x00000000
	.align		4
        /*0004*/ 	.word	0xffffffff
	.align		4
        /*0008*/ 	.word	0x00000000
	.align		4
        /*000c*/ 	.word	0xfffffffe
	.align		4
        /*0010*/ 	.word	0x00000000
	.align		4
        /*0014*/ 	.word	0xfffffffd
	.align		4
        /*0018*/ 	.word	0x00000000
	.align		4
        /*001c*/ 	.word	0xfffffffc


//--------------------- .text._Z7setTruePb        --------------------------
	.section	.text._Z7setTruePb,"ax",@progbits
	.align	128
        .global         _Z7setTruePb
        .type           _Z7setTruePb,@function
        .size           _Z7setTruePb,(.L_x_1 - _Z7setTruePb)
        .other          _Z7setTruePb,@"STO_CUDA_ENTRY STV_DEFAULT"
_Z7setTruePb:
.text._Z7setTruePb:
[----:B------:R-:W-:Y:S08]  /*0000*/  LDC R1, c[0x0][0x37c] ;  /* 0x0000df00ff017b82 */ /* 0x000ff00000000800 */
[----:B------:R-:W0:Y:S01]  /*0010*/  LDC.64 R2, c[0x0][0x380] ;  /* 0x0000e000ff027b82 */ /* 0x000e220000000a00 */
[----:B------:R-:W0:Y:S01]  /*0020*/  LDCU.64 UR4, c[0x0][0x358] ;  /* 0x00006b00ff0477ac */ /* 0x000e220008000a00 */
[----:B------:R-:W-:-:S05]  /*0030*/  HFMA2 R0, -RZ, RZ, 0, 5.9604644775390625e-08 ;  /* 0x00000001ff007431 */ /* 0x000fca00000001ff */
[----:B0-----:R-:W-:Y:S01]  /*0040*/  STG.E.U8 desc[UR4][R2.64], R0 ;  /* 0x0000000002007986 */ /* 0x001fe2000c101104 */
[----:B------:R-:W-:Y:S05]  /*0050*/  EXIT ;  /* 0x000000000000794d */ /* 0x000fea0003800000 */
.L_x_0:
[----:B------:R-:W-:-:S00]  /*0060*/  BRA `(.L_x_0) ;  /* 0xfffffffc00fc7947 */ /* 0x000fc0000383ffff */
[----:B------:R-:W-:-:S00]  /*0070*/  NOP ;  /* 0x0000000000007918 */ /* 0x000fc00000000000 */
        /* <DEDUP_REMOVED lines=8> */
.L_x_1:


//--------------------- .nv.shared.reserved.0     --------------------------
	.section	.nv.shared.reserved.0,"aw",@nobits
	.weak		__nv_reservedSMEM_offset_0_alias
	.size		__nv_reservedSMEM_offset_0_alias, 0, 64
	.other		__nv_reservedSMEM_offset_0_alias,@"STO_CUDA_RESERVED_SHARED STV_DEFAULT"
__nv_reservedSMEM_offset_0_alias:
	.zero		0
	.zero		64


//--------------------- .nv.constant0._Z7setTruePb --------------------------
	.section	.nv.constant0._Z7setTruePb,"a",@progbits
	.sectionflags	@""
	.align	4
.nv.constant0._Z7setTruePb:
	.zero		904


//--------------------- SYMBOLS --------------------------

	.type		.nv.reservedSmem.offset0,@object
	.size		.nv.reservedSmem.offset0,0x4
